	.headerflags	@"EF_CUDA_TEXMODE_UNIFIED EF_CUDA_64BIT_ADDRESS EF_CUDA_ACCELERATORS EF_CUDA_SM90 EF_CUDA_VIRTUAL_SM(EF_CUDA_SM90)"
	.elftype	@"ET_EXEC"


//--------------------- .nv.info                  --------------------------
	.section	.nv.info,"",@"SHT_CUDA_INFO"
	.align	4


	//----- nvinfo : EIATTR_REGCOUNT
	.align		4
        /*0000*/ 	.byte	0x04, 0x2f
        /*0002*/ 	.short	(.L_1 - .L_0)
	.align		4
.L_0:
        /*0004*/ 	.word	index@(triton_poi_fused_leaky_relu_0)
        /*0008*/ 	.word	0x0000000c


	//----- nvinfo : EIATTR_MIN_STACK_SIZE
	.align		4
.L_1:
        /*000c*/ 	.byte	0x04, 0x12
        /*000e*/ 	.short	(.L_3 - .L_2)
	.align		4
.L_2:
        /*0010*/ 	.word	index@(triton_poi_fused_leaky_relu_0)
        /*0014*/ 	.word	0x00000000


	//----- nvinfo : EIATTR_FRAME_SIZE
	.align		4
.L_3:
        /*0018*/ 	.byte	0x04, 0x11
        /*001a*/ 	.short	(.L_5 - .L_4)
	.align		4
.L_4:
        /*001c*/ 	.word	index@(triton_poi_fused_leaky_relu_0)
        /*0020*/ 	.word	0x00000000


	//----- nvinfo : EIATTR_MIN_STACK_SIZE
	.align		4
.L_5:
        /*0024*/ 	.byte	0x04, 0x12
        /*0026*/ 	.short	(.L_7 - .L_6)
	.align		4
.L_6:
        /*0028*/ 	.word	index@(triton_poi_fused_leaky_relu_0)
        /*002c*/ 	.word	0x00000000
.L_7:


//--------------------- .nv.info.triton_poi_fused_leaky_relu_0 --------------------------
	.section	.nv.info.triton_poi_fused_leaky_relu_0,"",@"SHT_CUDA_INFO"
	.sectionflags	@""
	.align	4


	//----- nvinfo : EIATTR_CUDA_API_VERSION
	.align		4
        /*0000*/ 	.byte	0x04, 0x37
        /*0002*/ 	.short	(.L_9 - .L_8)
.L_8:
        /*0004*/ 	.word	0x0000007c


	//----- nvinfo : EIATTR_KPARAM_INFO
	.align		4
.L_9:
        /*0008*/ 	.byte	0x04, 0x17
        /*000a*/ 	.short	(.L_11 - .L_10)
.L_10:
        /*000c*/ 	.word	0x00000000
        /*0010*/ 	.short	0x0002
        /*0012*/ 	.short	0x0010
        /*0014*/ 	.byte	0x00, 0xf0, 0x11, 0x00


	//----- nvinfo : EIATTR_KPARAM_INFO
	.align		4
.L_11:
        /*0018*/ 	.byte	0x04, 0x17
        /*001a*/ 	.short	(.L_13 - .L_12)
.L_12:
        /*001c*/ 	.word	0x00000000
        /*0020*/ 	.short	0x0001
        /*0022*/ 	.short	0x0008
        /*0024*/ 	.byte	0x00, 0xf4, 0x21, 0x00


	//----- nvinfo : EIATTR_KPARAM_INFO
	.align		4
.L_13:
        /*0028*/ 	.byte	0x04, 0x17
        /*002a*/ 	.short	(.L_15 - .L_14)
.L_14:
        /*002c*/ 	.word	0x00000000
        /*0030*/ 	.short	0x0000
        /*0032*/ 	.short	0x0000
        /*0034*/ 	.byte	0x00, 0xf4, 0x21, 0x00


	//----- nvinfo : EIATTR_SPARSE_MMA_MASK
	.align		4
.L_15:
        /*0038*/ 	.byte	0x03, 0x50
        /*003a*/ 	.short	0x0000


	//----- nvinfo : EIATTR_MAXREG_COUNT
	.align		4
        /*003c*/ 	.byte	0x03, 0x1b
        /*003e*/ 	.short	0x00ff


	//----- nvinfo : EIATTR_EXIT_INSTR_OFFSETS
	.align		4
        /*0040*/ 	.byte	0x04, 0x1c
        /*0042*/ 	.short	(.L_17 - .L_16)


	//   ....[0]....
.L_16:
        /*0044*/ 	.word	0x00000130


	//   ....[1]....
        /*0048*/ 	.word	0x00000150


	//----- nvinfo : EIATTR_REQNTID
	.align		4
.L_17:
        /*004c*/ 	.byte	0x04, 0x10
        /*004e*/ 	.short	(.L_19 - .L_18)
.L_18:
        /*0050*/ 	.word	0x00000080
        /*0054*/ 	.word	0x00000001
        /*0058*/ 	.word	0x00000001


	//----- nvinfo : EIATTR_CRS_STACK_SIZE
	.align		4
.L_19:
        /*005c*/ 	.byte	0x04, 0x1e
        /*005e*/ 	.short	(.L_21 - .L_20)
.L_20:
        /*0060*/ 	.word	0x00000000


	//----- nvinfo : EIATTR_CBANK_PARAM_SIZE
	.align		4
.L_21:
        /*0064*/ 	.byte	0x03, 0x19
        /*0066*/ 	.short	0x0014


	//----- nvinfo : EIATTR_PARAM_CBANK
	.align		4
        /*0068*/ 	.byte	0x04, 0x0a
        /*006a*/ 	.short	(.L_23 - .L_22)
	.align		4
.L_22:
        /*006c*/ 	.word	index@(.nv.constant0.triton_poi_fused_leaky_relu_0)
        /*0070*/ 	.short	0x0210
        /*0072*/ 	.short	0x0014


	//----- nvinfo : EIATTR_SW_WAR
	.align		4
.L_23:
        /*0074*/ 	.byte	0x04, 0x36
        /*0076*/ 	.short	(.L_25 - .L_24)
.L_24:
        /*0078*/ 	.word	0x00000008
.L_25:


//--------------------- .nv.callgraph             --------------------------
	.section	.nv.callgraph,"",@"SHT_CUDA_CALLGRAPH"
	.align	4
	.sectionentsize	8
	.align		4
        /*0000*/ 	.word	0x00000000
	.align		4
        /*0004*/ 	.word	0xffffffff
	.align		4
        /*0008*/ 	.word	0x00000000
	.align		4
        /*000c*/ 	.word	0xfffffffe
	.align		4
        /*0010*/ 	.word	0x00000000
	.align		4
        /*0014*/ 	.word	0xfffffffd
	.align		4
        /*0018*/ 	.word	0x00000000
	.align		4
        /*001c*/ 	.word	0xfffffffc


//--------------------- .text.triton_poi_fused_leaky_relu_0 --------------------------
	.section	.text.triton_poi_fused_leaky_relu_0,"ax",@progbits
	.align	128
        .global         triton_poi_fused_leaky_relu_0
        .type           triton_poi_fused_leaky_relu_0,@function
        .size           triton_poi_fused_leaky_relu_0,(.L_x_3 - triton_poi_fused_leaky_relu_0)
        .other          triton_poi_fused_leaky_relu_0,@"STO_CUDA_ENTRY STV_DEFAULT"
triton_poi_fused_leaky_relu_0:
.text.triton_poi_fused_leaky_relu_0:
[----:B------:R-:W0:Y:S02]  /*0000*/  LDC R1, c[0x0][0x28] ;  /* 0x00000a00ff017b82 */ /* 0x000e240000000800 */
[----:B------:R-:W1:Y:S01]  /*0010*/  S2R R0, SR_TID.X ;  /* 0x0000000000007919 */ /* 0x000e620000002100 */
[----:B------:R-:W2:Y:S01]  /*0020*/  LDC.64 R4, c[0x0][0x218] ;  /* 0x00008600ff047b82 */ /* 0x000ea20000000a00 */
[----:B------:R-:W-:Y:S01]  /*0030*/  ULDC.64 UR4, c[0x0][0x208] ;  /* 0x0000820000047ab9 */ /* 0x000fe20000000a00 */
[----:B------:R-:W-:Y:S01]  /*0040*/  BSSY B0, `(.L_x_0) ;  /* 0x000000a000007945 */ /* 0x000fe20003800000 */
[----:B------:R-:W3:Y:S01]  /*0050*/  S2R R7, SR_CTAID.X ;  /* 0x0000000000077919 */ /* 0x000ee20000002500 */
[----:B------:R-:W-:Y:S01]  /*0060*/  HFMA2.MMA R2, -RZ, RZ, 0, 0 ;  /* 0x00000000ff027435 */ /* 0x000fe200000001ff */
[----:B-1----:R-:W-:-:S04]  /*0070*/  LOP3.LUT R0, R0, 0x7f, RZ, 0xc0, !PT ;  /* 0x0000007f00007812 */ /* 0x002fc800078ec0ff */
[----:B---3--:R-:W-:-:S04]  /*0080*/  LEA R7, R7, R0, 0x7 ;  /* 0x0000000007077211 */ /* 0x008fc800078e38ff */
[----:B------:R-:W-:-:S13]  /*0090*/  ISETP.GE.AND P1, PT, R7, 0x100, PT ;  /* 0x000001000700780c */ /* 0x000fda0003f26270 */
[----:B--2---:R-:W-:Y:S05]  /*00a0*/  @P1 BRA `(.L_x_1) ;  /* 0x00000000000c1947 */ /* 0x004fea0003800000 */
[----:B------:R-:W1:Y:S02]  /*00b0*/  LDC.64 R2, c[0x0][0x210] ;  /* 0x00008400ff027b82 */ /* 0x000e640000000a00 */
[----:B-1----:R-:W-:-:S06]  /*00c0*/  IMAD.WIDE R2, R7, 0x4, R2 ;  /* 0x0000000407027825 */ /* 0x002fcc00078e0202 */
[----:B------:R1:W5:Y:S02]  /*00d0*/  LDG.E R2, desc[UR4][R2.64] ;  /* 0x0000000402027981 */ /* 0x000364000c1e1900 */
.L_x_1:
[----:B------:R-:W-:Y:S05]  /*00e0*/  BSYNC B0 ;  /* 0x0000000000007941 */ /* 0x000fea0003800000 */
.L_x_0:
[----:B-----5:R-:W-:Y:S01]  /*00f0*/  MOV R9, R2 ;  /* 0x0000000200097202 */ /* 0x020fe20000000f00 */
[----:B-1----:R-:W-:-:S03]  /*0100*/  IMAD.WIDE R2, R7, 0x4, R4 ;  /* 0x0000000407027825 */ /* 0x002fc600078e0204 */
[----:B------:R-:W-:-:S13]  /*0110*/  FSETP.GT.AND P0, PT, R9, RZ, PT ;  /* 0x000000ff0900720b */ /* 0x000fda0003f04000 */
[----:B------:R-:W-:Y:S01]  /*0120*/  @!P0 FMUL R9, R9, 0.20000000298023223877 ;  /* 0x3e4ccccd09098820 */ /* 0x000fe20000400000 */
[----:B------:R-:W-:Y:S06]  /*0130*/  @P1 EXIT ;  /* 0x000000000000194d */ /* 0x000fec0003800000 */
[----:B------:R-:W-:Y:S01]  /*0140*/  STG.E desc[UR4][R2.64], R9 ;  /* 0x0000000902007986 */ /* 0x000fe2000c101904 */
[----:B------:R-:W-:Y:S05]  /*0150*/  EXIT ;  /* 0x000000000000794d */ /* 0x000fea0003800000 */
.L_x_2:
[----:B------:R-:W-:-:S00]  /*0160*/  BRA `(.L_x_2) ;  /* 0xfffffffc00fc7947 */ /* 0x000fc0000383ffff */
[----:B------:R-:W-:-:S00]  /*0170*/  NOP ;  /* 0x0000000000007918 */ /* 0x000fc00000000000 */
        /* <DEDUP_REMOVED lines=8> */
.L_x_3:


//--------------------- .nv.constant0.triton_poi_fused_leaky_relu_0 --------------------------
	.section	.nv.constant0.triton_poi_fused_leaky_relu_0,"a",@progbits
	.sectionflags	@""
	.align	4
.nv.constant0.triton_poi_fused_leaky_relu_0:
	.zero		548
